	.headerflags	@"EF_CUDA_TEXMODE_UNIFIED EF_CUDA_64BIT_ADDRESS EF_CUDA_ACCELERATORS EF_CUDA_SM90 EF_CUDA_VIRTUAL_SM(EF_CUDA_SM90)"
	.elftype	@"ET_EXEC"


//--------------------- .nv.info                  --------------------------
	.section	.nv.info,"",@"SHT_CUDA_INFO"
	.align	4


	//----- nvinfo : EIATTR_REGCOUNT
	.align		4
        /*0000*/ 	.byte	0x04, 0x2f
        /*0002*/ 	.short	(.L_1 - .L_0)
	.align		4
.L_0:
        /*0004*/ 	.word	index@(triton_poi_fused_convolution_17)
        /*0008*/ 	.word	0x0000000c


	//----- nvinfo : EIATTR_MIN_STACK_SIZE
	.align		4
.L_1:
        /*000c*/ 	.byte	0x04, 0x12
        /*000e*/ 	.short	(.L_3 - .L_2)
	.align		4
.L_2:
        /*0010*/ 	.word	index@(triton_poi_fused_convolution_17)
        /*0014*/ 	.word	0x00000000


	//----- nvinfo : EIATTR_FRAME_SIZE
	.align		4
.L_3:
        /*0018*/ 	.byte	0x04, 0x11
        /*001a*/ 	.short	(.L_5 - .L_4)
	.align		4
.L_4:
        /*001c*/ 	.word	index@(triton_poi_fused_convolution_17)
        /*0020*/ 	.word	0x00000000


	//----- nvinfo : EIATTR_MIN_STACK_SIZE
	.align		4
.L_5:
        /*0024*/ 	.byte	0x04, 0x12
        /*0026*/ 	.short	(.L_7 - .L_6)
	.align		4
.L_6:
        /*0028*/ 	.word	index@(triton_poi_fused_convolution_17)
        /*002c*/ 	.word	0x00000000
.L_7:


//--------------------- .nv.info.triton_poi_fused_convolution_17 --------------------------
	.section	.nv.info.triton_poi_fused_convolution_17,"",@"SHT_CUDA_INFO"
	.sectionflags	@""
	.align	4


	//----- nvinfo : EIATTR_CUDA_API_VERSION
	.align		4
        /*0000*/ 	.byte	0x04, 0x37
        /*0002*/ 	.short	(.L_9 - .L_8)
.L_8:
        /*0004*/ 	.word	0x0000007c


	//----- nvinfo : EIATTR_KPARAM_INFO
	.align		4
.L_9:
        /*0008*/ 	.byte	0x04, 0x17
        /*000a*/ 	.short	(.L_11 - .L_10)
.L_10:
        /*000c*/ 	.word	0x00000000
        /*0010*/ 	.short	0x0002
        /*0012*/ 	.short	0x0010
        /*0014*/ 	.byte	0x00, 0xf0, 0x11, 0x00


	//----- nvinfo : EIATTR_KPARAM_INFO
	.align		4
.L_11:
        /*0018*/ 	.byte	0x04, 0x17
        /*001a*/ 	.short	(.L_13 - .L_12)
.L_12:
        /*001c*/ 	.word	0x00000000
        /*0020*/ 	.short	0x0001
        /*0022*/ 	.short	0x0008
        /*0024*/ 	.byte	0x00, 0xf4, 0x21, 0x00


	//----- nvinfo : EIATTR_KPARAM_INFO
	.align		4
.L_13:
        /*0028*/ 	.byte	0x04, 0x17
        /*002a*/ 	.short	(.L_15 - .L_14)
.L_14:
        /*002c*/ 	.word	0x00000000
        /*0030*/ 	.short	0x0000
        /*0032*/ 	.short	0x0000
        /*0034*/ 	.byte	0x00, 0xf4, 0x21, 0x00


	//----- nvinfo : EIATTR_SPARSE_MMA_MASK
	.align		4
.L_15:
        /*0038*/ 	.byte	0x03, 0x50
        /*003a*/ 	.short	0x0000


	//----- nvinfo : EIATTR_MAXREG_COUNT
	.align		4
        /*003c*/ 	.byte	0x03, 0x1b
        /*003e*/ 	.short	0x00ff


	//----- nvinfo : EIATTR_EXIT_INSTR_OFFSETS
	.align		4
        /*0040*/ 	.byte	0x04, 0x1c
        /*0042*/ 	.short	(.L_17 - .L_16)


	//   ....[0]....
.L_16:
        /*0044*/ 	.word	0x00000170


	//----- nvinfo : EIATTR_REQNTID
	.align		4
.L_17:
        /*0048*/ 	.byte	0x04, 0x10
        /*004a*/ 	.short	(.L_19 - .L_18)
.L_18:
        /*004c*/ 	.word	0x00000100
        /*0050*/ 	.word	0x00000001
        /*0054*/ 	.word	0x00000001


	//----- nvinfo : EIATTR_CBANK_PARAM_SIZE
	.align		4
.L_19:
        /*0058*/ 	.byte	0x03, 0x19
        /*005a*/ 	.short	0x0014


	//----- nvinfo : EIATTR_PARAM_CBANK
	.align		4
        /*005c*/ 	.byte	0x04, 0x0a
        /*005e*/ 	.short	(.L_21 - .L_20)
	.align		4
.L_20:
        /*0060*/ 	.word	index@(.nv.constant0.triton_poi_fused_convolution_17)
        /*0064*/ 	.short	0x0210
        /*0066*/ 	.short	0x0014


	//----- nvinfo : EIATTR_SW_WAR
	.align		4
.L_21:
        /*0068*/ 	.byte	0x04, 0x36
        /*006a*/ 	.short	(.L_23 - .L_22)
.L_22:
        /*006c*/ 	.word	0x00000008
.L_23:


//--------------------- .nv.callgraph             --------------------------
	.section	.nv.callgraph,"",@"SHT_CUDA_CALLGRAPH"
	.align	4
	.sectionentsize	8
	.align		4
        /*0000*/ 	.word	0x00000000
	.align		4
        /*0004*/ 	.word	0xffffffff
	.align		4
        /*0008*/ 	.word	0x00000000
	.align		4
        /*000c*/ 	.word	0xfffffffe
	.align		4
        /*0010*/ 	.word	0x00000000
	.align		4
        /*0014*/ 	.word	0xfffffffd
	.align		4
        /*0018*/ 	.word	0x00000000
	.align		4
        /*001c*/ 	.word	0xfffffffc


//--------------------- .text.triton_poi_fused_convolution_17 --------------------------
	.section	.text.triton_poi_fused_convolution_17,"ax",@progbits
	.align	128
        .global         triton_poi_fused_convolution_17
        .type           triton_poi_fused_convolution_17,@function
        .size           triton_poi_fused_convolution_17,(.L_x_1 - triton_poi_fused_convolution_17)
        .other          triton_poi_fused_convolution_17,@"STO_CUDA_ENTRY STV_DEFAULT"
triton_poi_fused_convolution_17:
.text.triton_poi_fused_convolution_17:
[----:B------:R-:W-:Y:S01]  /*0000*/  LDC R1, c[0x0][0x28] ;  /* 0x00000a00ff017b82 */ /* 0x000fe20000000800 */
[----:B------:R-:W1:Y:S07]  /*0010*/  S2R R0, SR_TID.X ;  /* 0x0000000000007919 */ /* 0x000e6e0000002100 */
[----:B------:R-:W2:Y:S01]  /*0020*/  LDC.64 R4, c[0x0][0x218] ;  /* 0x00008600ff047b82 */ /* 0x000ea20000000a00 */
[----:B------:R-:W-:Y:S01]  /*0030*/  ULDC.64 UR4, c[0x0][0x208] ;  /* 0x0000820000047ab9 */ /* 0x000fe20000000a00 */
[----:B------:R-:W3:Y:S06]  /*0040*/  S2R R7, SR_CTAID.X ;  /* 0x0000000000077919 */ /* 0x000eec0000002500 */
[----:B------:R-:W4:Y:S01]  /*0050*/  LDC.64 R2, c[0x0][0x210] ;  /* 0x00008400ff027b82 */ /* 0x000f220000000a00 */
[----:B-1----:R-:W-:Y:S01]  /*0060*/  IMAD.SHL.U32 R0, R0, 0x2, RZ ;  /* 0x0000000200007824 */ /* 0x002fe200078e00ff */
[----:B---3--:R-:W-:-:S04]  /*0070*/  SHF.R.S32.HI R6, RZ, 0x16, R7 ;  /* 0x00000016ff067819 */ /* 0x008fc80000011407 */
[----:B------:R-:W-:Y:S02]  /*0080*/  LOP3.LUT R0, R0, 0x1fe, RZ, 0xc0, !PT ;  /* 0x000001fe00007812 */ /* 0x000fe400078ec0ff */
[----:B------:R-:W-:-:S03]  /*0090*/  SGXT R6, R6, 0x1 ;  /* 0x000000010606781a */ /* 0x000fc60000000200 */
[----:B------:R-:W-:-:S04]  /*00a0*/  IMAD R7, R7, 0x200, R0 ;  /* 0x0000020007077824 */ /* 0x000fc800078e0200 */
[----:B----4-:R-:W-:Y:S01]  /*00b0*/  IMAD.WIDE R2, R7, 0x4, R2 ;  /* 0x0000000407027825 */ /* 0x010fe200078e0202 */
[----:B------:R-:W-:-:S04]  /*00c0*/  LEA.HI R6, R6, R7, RZ, 0xc ;  /* 0x0000000706067211 */ /* 0x000fc800078f60ff */
[----:B------:R-:W-:-:S04]  /*00d0*/  SHF.R.S32.HI R6, RZ, 0xc, R6 ;  /* 0x0000000cff067819 */ /* 0x000fc80000011406 */
[----:B------:R-:W-:-:S04]  /*00e0*/  LEA.HI R0, R6, R6, RZ, 0x5 ;  /* 0x0000000606007211 */ /* 0x000fc800078f28ff */
[----:B------:R-:W-:-:S05]  /*00f0*/  LOP3.LUT R9, R0, 0xffffffe0, RZ, 0xc0, !PT ;  /* 0xffffffe000097812 */ /* 0x000fca00078ec0ff */
[----:B------:R-:W-:Y:S02]  /*0100*/  IMAD.IADD R9, R6, 0x1, -R9 ;  /* 0x0000000106097824 */ /* 0x000fe400078e0a09 */
[----:B------:R-:W3:Y:S02]  /*0110*/  LDG.E.64 R6, desc[UR4][R2.64] ;  /* 0x0000000402067981 */ /* 0x000ee4000c1e1b00 */
[----:B--2---:R-:W-:-:S06]  /*0120*/  IMAD.WIDE R4, R9, 0x4, R4 ;  /* 0x0000000409047825 */ /* 0x004fcc00078e0204 */
[----:B------:R-:W3:Y:S02]  /*0130*/  LDG.E.EL R4, desc[UR4][R4.64] ;  /* 0x0000000404047981 */ /* 0x000ee4000c2e1900 */
[--C-:B---3--:R-:W-:Y:S01]  /*0140*/  FADD R6, R6, R4.reuse ;  /* 0x0000000406067221 */ /* 0x108fe20000000000 */
[----:B------:R-:W-:-:S05]  /*0150*/  FADD R7, R7, R4 ;  /* 0x0000000407077221 */ /* 0x000fca0000000000 */
[----:B------:R-:W-:Y:S01]  /*0160*/  STG.E.64 desc[UR4][R2.64], R6 ;  /* 0x0000000602007986 */ /* 0x000fe2000c101b04 */
[----:B------:R-:W-:Y:S05]  /*0170*/  EXIT ;  /* 0x000000000000794d */ /* 0x000fea0003800000 */
.L_x_0:
[----:B------:R-:W-:-:S00]  /*0180*/  BRA `(.L_x_0) ;  /* 0xfffffffc00fc7947 */ /* 0x000fc0000383ffff */
[----:B------:R-:W-:-:S00]  /*0190*/  NOP ;  /* 0x0000000000007918 */ /* 0x000fc00000000000 */
        /* <DEDUP_REMOVED lines=14> */
.L_x_1:


//--------------------- .nv.constant0.triton_poi_fused_convolution_17 --------------------------
	.section	.nv.constant0.triton_poi_fused_convolution_17,"a",@progbits
	.sectionflags	@""
	.align	4
.nv.constant0.triton_poi_fused_convolution_17:
	.zero		548
